	.headerflags	@"EF_CUDA_TEXMODE_UNIFIED EF_CUDA_64BIT_ADDRESS EF_CUDA_ACCELERATORS EF_CUDA_SM90 EF_CUDA_VIRTUAL_SM(EF_CUDA_SM90)"
	.elftype	@"ET_EXEC"


//--------------------- .nv.info                  --------------------------
	.section	.nv.info,"",@"SHT_CUDA_INFO"
	.align	4


	//----- nvinfo : EIATTR_REGCOUNT
	.align		4
        /*0000*/ 	.byte	0x04, 0x2f
        /*0002*/ 	.short	(.L_3 - .L_2)
	.align		4
.L_2:
        /*0004*/ 	.word	index@(triton_poi_fused__native_batch_norm_legit_no_training_silu_31)
        /*0008*/ 	.word	0x00000028


	//----- nvinfo : EIATTR_MIN_STACK_SIZE
	.align		4
.L_3:
        /*000c*/ 	.byte	0x04, 0x12
        /*000e*/ 	.short	(.L_5 - .L_4)
	.align		4
.L_4:
        /*0010*/ 	.word	index@(triton_poi_fused__native_batch_norm_legit_no_training_silu_31)
        /*0014*/ 	.word	0x00000000


	//----- nvinfo : EIATTR_FRAME_SIZE
	.align		4
.L_5:
        /*0018*/ 	.byte	0x04, 0x11
        /*001a*/ 	.short	(.L_7 - .L_6)
	.align		4
.L_6:
        /*001c*/ 	.word	index@(triton_poi_fused__native_batch_norm_legit_no_training_silu_31)
        /*0020*/ 	.word	0x00000000


	//----- nvinfo : EIATTR_MIN_STACK_SIZE
	.align		4
.L_7:
        /*0024*/ 	.byte	0x04, 0x12
        /*0026*/ 	.short	(.L_9 - .L_8)
	.align		4
.L_8:
        /*0028*/ 	.word	index@(triton_poi_fused__native_batch_norm_legit_no_training_silu_31)
        /*002c*/ 	.word	0x00000000
.L_9:


//--------------------- .nv.info.triton_poi_fused__native_batch_norm_legit_no_training_silu_31 --------------------------
	.section	.nv.info.triton_poi_fused__native_batch_norm_legit_no_training_silu_31,"",@"SHT_CUDA_INFO"
	.sectionflags	@""
	.align	4


	//----- nvinfo : EIATTR_CUDA_API_VERSION
	.align		4
        /*0000*/ 	.byte	0x04, 0x37
        /*0002*/ 	.short	(.L_11 - .L_10)
.L_10:
        /*0004*/ 	.word	0x0000007c


	//----- nvinfo : EIATTR_KPARAM_INFO
	.align		4
.L_11:
        /*0008*/ 	.byte	0x04, 0x17
        /*000a*/ 	.short	(.L_13 - .L_12)
.L_12:
        /*000c*/ 	.word	0x00000000
        /*0010*/ 	.short	0x0007
        /*0012*/ 	.short	0x0034
        /*0014*/ 	.byte	0x00, 0xf0, 0x11, 0x00


	//----- nvinfo : EIATTR_KPARAM_INFO
	.align		4
.L_13:
        /*0018*/ 	.byte	0x04, 0x17
        /*001a*/ 	.short	(.L_15 - .L_14)
.L_14:
        /*001c*/ 	.word	0x00000000
        /*0020*/ 	.short	0x0006
        /*0022*/ 	.short	0x0030
        /*0024*/ 	.byte	0x00, 0xf0, 0x11, 0x00


	//----- nvinfo : EIATTR_KPARAM_INFO
	.align		4
.L_15:
        /*0028*/ 	.byte	0x04, 0x17
        /*002a*/ 	.short	(.L_17 - .L_16)
.L_16:
        /*002c*/ 	.word	0x00000000
        /*0030*/ 	.short	0x0005
        /*0032*/ 	.short	0x0028
        /*0034*/ 	.byte	0x00, 0xf4, 0x21, 0x00


	//----- nvinfo : EIATTR_KPARAM_INFO
	.align		4
.L_17:
        /*0038*/ 	.byte	0x04, 0x17
        /*003a*/ 	.short	(.L_19 - .L_18)
.L_18:
        /*003c*/ 	.word	0x00000000
        /*0040*/ 	.short	0x0004
        /*0042*/ 	.short	0x0020
        /*0044*/ 	.byte	0x00, 0xf4, 0x21, 0x00


	//----- nvinfo : EIATTR_KPARAM_INFO
	.align		4
.L_19:
        /*0048*/ 	.byte	0x04, 0x17
        /*004a*/ 	.short	(.L_21 - .L_20)
.L_20:
        /*004c*/ 	.word	0x00000000
        /*0050*/ 	.short	0x0003
        /*0052*/ 	.short	0x0018
        /*0054*/ 	.byte	0x00, 0xf4, 0x21, 0x00


	//----- nvinfo : EIATTR_KPARAM_INFO
	.align		4
.L_21:
        /*0058*/ 	.byte	0x04, 0x17
        /*005a*/ 	.short	(.L_23 - .L_22)
.L_22:
        /*005c*/ 	.word	0x00000000
        /*0060*/ 	.short	0x0002
        /*0062*/ 	.short	0x0010
        /*0064*/ 	.byte	0x00, 0xf4, 0x21, 0x00


	//----- nvinfo : EIATTR_KPARAM_INFO
	.align		4
.L_23:
        /*0068*/ 	.byte	0x04, 0x17
        /*006a*/ 	.short	(.L_25 - .L_24)
.L_24:
        /*006c*/ 	.word	0x00000000
        /*0070*/ 	.short	0x0001
        /*0072*/ 	.short	0x0008
        /*0074*/ 	.byte	0x00, 0xf4, 0x21, 0x00


	//----- nvinfo : EIATTR_KPARAM_INFO
	.align		4
.L_25:
        /*0078*/ 	.byte	0x04, 0x17
        /*007a*/ 	.short	(.L_27 - .L_26)
.L_26:
        /*007c*/ 	.word	0x00000000
        /*0080*/ 	.short	0x0000
        /*0082*/ 	.short	0x0000
        /*0084*/ 	.byte	0x00, 0xf4, 0x21, 0x00


	//----- nvinfo : EIATTR_SPARSE_MMA_MASK
	.align		4
.L_27:
        /*0088*/ 	.byte	0x03, 0x50
        /*008a*/ 	.short	0x0000


	//----- nvinfo : EIATTR_MAXREG_COUNT
	.align		4
        /*008c*/ 	.byte	0x03, 0x1b
        /*008e*/ 	.short	0x00ff


	//----- nvinfo : EIATTR_EXIT_INSTR_OFFSETS
	.align		4
        /*0090*/ 	.byte	0x04, 0x1c
        /*0092*/ 	.short	(.L_29 - .L_28)


	//   ....[0]....
.L_28:
        /*0094*/ 	.word	0x00001bf0


	//   ....[1]....
        /*0098*/ 	.word	0x00001c40


	//----- nvinfo : EIATTR_REQNTID
	.align		4
.L_29:
        /*009c*/ 	.byte	0x04, 0x10
        /*009e*/ 	.short	(.L_31 - .L_30)
.L_30:
        /*00a0*/ 	.word	0x00000100
        /*00a4*/ 	.word	0x00000001
        /*00a8*/ 	.word	0x00000001


	//----- nvinfo : EIATTR_CBANK_PARAM_SIZE
	.align		4
.L_31:
        /*00ac*/ 	.byte	0x03, 0x19
        /*00ae*/ 	.short	0x0038


	//----- nvinfo : EIATTR_PARAM_CBANK
	.align		4
        /*00b0*/ 	.byte	0x04, 0x0a
        /*00b2*/ 	.short	(.L_33 - .L_32)
	.align		4
.L_32:
        /*00b4*/ 	.word	index@(.nv.constant0.triton_poi_fused__native_batch_norm_legit_no_training_silu_31)
        /*00b8*/ 	.short	0x0210
        /*00ba*/ 	.short	0x0038


	//----- nvinfo : EIATTR_SW_WAR
	.align		4
.L_33:
        /*00bc*/ 	.byte	0x04, 0x36
        /*00be*/ 	.short	(.L_35 - .L_34)
.L_34:
        /*00c0*/ 	.word	0x00000008
.L_35:


//--------------------- .nv.callgraph             --------------------------
	.section	.nv.callgraph,"",@"SHT_CUDA_CALLGRAPH"
	.align	4
	.sectionentsize	8
	.align		4
        /*0000*/ 	.word	0x00000000
	.align		4
        /*0004*/ 	.word	0xffffffff
	.align		4
        /*0008*/ 	.word	0x00000000
	.align		4
        /*000c*/ 	.word	0xfffffffe
	.align		4
        /*0010*/ 	.word	0x00000000
	.align		4
        /*0014*/ 	.word	0xfffffffd
	.align		4
        /*0018*/ 	.word	0x00000000
	.align		4
        /*001c*/ 	.word	0xfffffffc


//--------------------- .nv.constant4             --------------------------
	.section	.nv.constant4,"a",@progbits
	.align	8
	.align		8
.nv.constant4:
        /*0000*/ 	.dword	_$_str
	.align		8
        /*0008*/ 	.dword	_$_str_$_2


//--------------------- .text.triton_poi_fused__native_batch_norm_legit_no_training_silu_31 --------------------------
	.section	.text.triton_poi_fused__native_batch_norm_legit_no_training_silu_31,"ax",@progbits
	.sectionflags	@"SHF_BARRIERS=1"
	.align	128
        .global         triton_poi_fused__native_batch_norm_legit_no_training_silu_31
        .type           triton_poi_fused__native_batch_norm_legit_no_training_silu_31,@function
        .size           triton_poi_fused__native_batch_norm_legit_no_training_silu_31,(.L_x_1 - triton_poi_fused__native_batch_norm_legit_no_training_silu_31)
        .other          triton_poi_fused__native_batch_norm_legit_no_training_silu_31,@"STO_CUDA_ENTRY STV_DEFAULT"
triton_poi_fused__native_batch_norm_legit_no_training_silu_31:
.text.triton_poi_fused__native_batch_norm_legit_no_training_silu_31:
[----:B------:R-:W0:Y:S01]  /*0000*/  LDC R1, c[0x0][0x28] ;  /* 0x00000a00ff017b82 */ /* 0x000e220000000800 */
[----:B------:R-:W1:Y:S07]  /*0010*/  S2R R0, SR_CTAID.X ;  /* 0x0000000000007919 */ /* 0x000e6e0000002500 */
[----:B------:R-:W2:Y:S01]  /*0020*/  LDC.64 R36, c[0x0][0x210] ;  /* 0x00008400ff247b82 */ /* 0x000ea20000000a00 */
[----:B------:R-:W-:Y:S02]  /*0030*/  CS2R R4, SRZ ;  /* 0x0000000000047805 */ /* 0x000fe4000001ff00 */
[----:B------:R-:W-:Y:S01]  /*0040*/  CS2R R6, SRZ ;  /* 0x0000000000067805 */ /* 0x000fe2000001ff00 */
[----:B------:R-:W3:Y:S01]  /*0050*/  S2R R2, SR_TID.X ;  /* 0x0000000000027919 */ /* 0x000ee20000002100 */
[----:B------:R-:W-:-:S02]  /*0060*/  CS2R R8, SRZ ;  /* 0x0000000000087805 */ /* 0x000fc4000001ff00 */
[----:B------:R-:W-:Y:S01]  /*0070*/  CS2R R10, SRZ ;  /* 0x00000000000a7805 */ /* 0x000fe2000001ff00 */
[----:B------:R-:W-:Y:S01]  /*0080*/  ULDC.64 UR6, c[0x0][0x208] ;  /* 0x0000820000067ab9 */ /* 0x000fe20000000a00 */
[----:B------:R-:W4:Y:S01]  /*0090*/  S2R R32, SR_CTAID.Y ;  /* 0x0000000000207919 */ /* 0x000f220000002600 */
[----:B------:R-:W5:Y:S01]  /*00a0*/  LDC.64 R16, c[0x0][0x218] ;  /* 0x00008600ff107b82 */ /* 0x000f620000000a00 */
[----:B------:R-:W-:Y:S02]  /*00b0*/  CS2R R12, SRZ ;  /* 0x00000000000c7805 */ /* 0x000fe4000001ff00 */
[----:B------:R-:W-:-:S05]  /*00c0*/  CS2R R14, SRZ ;  /* 0x00000000000e7805 */ /* 0x000fca000001ff00 */
[----:B------:R-:W2:Y:S01]  /*00d0*/  LDC.64 R28, c[0x0][0x220] ;  /* 0x00008800ff1c7b82 */ /* 0x000ea20000000a00 */
[----:B-1----:R-:W-:Y:S02]  /*00e0*/  SHF.L.U32 R0, R0, 0x6, RZ ;  /* 0x0000000600007819 */ /* 0x002fe400000006ff */
[----:B---3--:R-:W-:Y:S02]  /*00f0*/  SHF.L.U32 R3, R2, 0x2, RZ ;  /* 0x0000000202037819 */ /* 0x008fe400000006ff */
[----:B------:R-:W-:Y:S02]  /*0100*/  SHF.R.U32.HI R19, RZ, 0x4, R2 ;  /* 0x00000004ff137819 */ /* 0x000fe40000011602 */
[----:B----4-:R-:W-:Y:S02]  /*0110*/  SHF.L.U32 R32, R32, 0x6, RZ ;  /* 0x0000000620207819 */ /* 0x010fe400000006ff */
[----:B------:R-:W-:Y:S02]  /*0120*/  LOP3.LUT R33, R0, 0x3c, R3, 0xf8, !PT ;  /* 0x0000003c00217812 */ /* 0x000fe400078ef803 */
[----:B------:R-:W-:-:S02]  /*0130*/  SGXT.U32 R19, R19, 0x4 ;  /* 0x000000041313781a */ /* 0x000fc40000000000 */
[C---:B------:R-:W-:Y:S01]  /*0140*/  ISETP.GE.AND P0, PT, R33.reuse, 0x200, PT ;  /* 0x000002002100780c */ /* 0x040fe20003f06270 */
[----:B-----5:R-:W-:Y:S01]  /*0150*/  IMAD.WIDE R34, R33, 0x4, R16 ;  /* 0x0000000421227825 */ /* 0x020fe200078e0210 */
[----:B------:R-:W-:Y:S02]  /*0160*/  LOP3.LUT R20, R32, 0x10, R19, 0xfe, !PT ;  /* 0x0000001020147812 */ /* 0x000fe400078efe13 */
[----:B------:R-:W-:Y:S02]  /*0170*/  LOP3.LUT R22, R32, 0x20, R19, 0xfe, !PT ;  /* 0x0000002020167812 */ /* 0x000fe400078efe13 */
[----:B------:R-:W-:Y:S02]  /*0180*/  LOP3.LUT R18, R32, R19, RZ, 0xfc, !PT ;  /* 0x0000001320127212 */ /* 0x000fe400078efcff */
[----:B------:R-:W-:Y:S02]  /*0190*/  LOP3.LUT R24, R32, 0x30, R19, 0xfe, !PT ;  /* 0x0000003020187812 */ /* 0x000fe400078efe13 */
[----:B------:R-:W-:-:S02]  /*01a0*/  ISETP.LT.AND P2, PT, R20, 0x40, !P0 ;  /* 0x000000401400780c */ /* 0x000fc40004741270 */
[----:B------:R-:W-:Y:S02]  /*01b0*/  ISETP.LT.AND P3, PT, R22, 0x40, !P0 ;  /* 0x000000401600780c */ /* 0x000fe40004761270 */
[----:B------:R-:W-:Y:S02]  /*01c0*/  CS2R R16, SRZ ;  /* 0x0000000000107805 */ /* 0x000fe4000001ff00 */
[-C--:B------:R-:W-:Y:S01]  /*01d0*/  LEA R25, R20, R33.reuse, 0x9 ;  /* 0x0000002114197211 */ /* 0x080fe200078e48ff */
[----:B------:R1:W3:Y:S01]  /*01e0*/  @!P0 LDG.E.EL.128 R12, desc[UR6][R34.64] ;  /* 0x00000006220c8981 */ /* 0x0002e2000c2e1d00 */
[-C--:B------:R-:W-:Y:S02]  /*01f0*/  LEA R27, R22, R33.reuse, 0x9 ;  /* 0x00000021161b7211 */ /* 0x080fe400078e48ff */
[-C--:B------:R-:W-:Y:S02]  /*0200*/  LEA R31, R18, R33.reuse, 0x9 ;  /* 0x00000021121f7211 */ /* 0x080fe400078e48ff */
[C---:B------:R-:W-:Y:S01]  /*0210*/  ISETP.LT.AND P4, PT, R24.reuse, 0x40, !P0 ;  /* 0x000000401800780c */ /* 0x040fe20004781270 */
[----:B--2---:R-:W-:Y:S01]  /*0220*/  IMAD.WIDE R26, R27, 0x4, R36 ;  /* 0x000000041b1a7825 */ /* 0x004fe200078e0224 */
[----:B------:R-:W-:-:S02]  /*0230*/  LEA R19, R24, R33, 0x9 ;  /* 0x0000002118137211 */ /* 0x000fc400078e48ff */
[----:B------:R-:W-:Y:S01]  /*0240*/  ISETP.LT.AND P1, PT, R18, 0x40, !P0 ;  /* 0x000000401200780c */ /* 0x000fe20004721270 */
[--C-:B------:R-:W-:Y:S01]  /*0250*/  IMAD.WIDE R24, R25, 0x4, R36.reuse ;  /* 0x0000000419187825 */ /* 0x100fe200078e0224 */
[----:B------:R2:W3:Y:S01]  /*0260*/  @P3 LDG.E.EL.128 R8, desc[UR6][R26.64] ;  /* 0x000000061a083981 */ /* 0x0004e2000c2e1d00 */
[----:B------:R-:W-:Y:S01]  /*0270*/  CS2R R20, SRZ ;  /* 0x0000000000147805 */ /* 0x000fe2000001ff00 */
[----:B-1----:R-:W1:Y:S01]  /*0280*/  LDC.64 R34, c[0x0][0x228] ;  /* 0x00008a00ff227b82 */ /* 0x002e620000000a00 */
[--C-:B------:R-:W-:Y:S01]  /*0290*/  IMAD.WIDE R30, R31, 0x4, R36.reuse ;  /* 0x000000041f1e7825 */ /* 0x100fe200078e0224 */
[----:B------:R4:W5:Y:S03]  /*02a0*/  @P2 LDG.E.EL.128 R4, desc[UR6][R24.64] ;  /* 0x0000000618042981 */ /* 0x000966000c2e1d00 */
[----:B------:R-:W-:Y:S01]  /*02b0*/  IMAD.WIDE R36, R19, 0x4, R36 ;  /* 0x0000000413247825 */ /* 0x000fe200078e0224 */
[----:B------:R-:W-:-:S02]  /*02c0*/  CS2R R18, SRZ ;  /* 0x0000000000127805 */ /* 0x000fc4000001ff00 */
[----:B------:R-:W-:Y:S02]  /*02d0*/  CS2R R22, SRZ ;  /* 0x0000000000167805 */ /* 0x000fe4000001ff00 */
[----:B--2---:R-:W-:Y:S02]  /*02e0*/  CS2R R26, SRZ ;  /* 0x00000000001a7805 */ /* 0x004fe4000001ff00 */
[----:B------:R2:W5:Y:S01]  /*02f0*/  @P4 LDG.E.EL.128 R16, desc[UR6][R36.64] ;  /* 0x0000000624104981 */ /* 0x000562000c2e1d00 */
[----:B----4-:R-:W-:-:S03]  /*0300*/  CS2R R24, SRZ ;  /* 0x0000000000187805 */ /* 0x010fc6000001ff00 */
[----:B------:R4:W5:Y:S01]  /*0310*/  @P1 LDG.E.EL.128 R20, desc[UR6][R30.64] ;  /* 0x000000061e141981 */ /* 0x000962000c2e1d00 */
[----:B0-2---:R-:W-:-:S05]  /*0320*/  IMAD.WIDE R36, R33, 0x4, R28 ;  /* 0x0000000421247825 */ /* 0x005fca00078e021c */
[----:B------:R-:W2:Y:S01]  /*0330*/  @!P0 LDG.E.EL.128 R24, desc[UR6][R36.64] ;  /* 0x0000000624188981 */ /* 0x000ea2000c2e1d00 */
[----:B------:R-:W-:Y:S02]  /*0340*/  CS2R R28, SRZ ;  /* 0x00000000001c7805 */ /* 0x000fe4000001ff00 */
[----:B----4-:R-:W-:Y:S01]  /*0350*/  CS2R R30, SRZ ;  /* 0x00000000001e7805 */ /* 0x010fe2000001ff00 */
[----:B-1----:R-:W-:-:S05]  /*0360*/  IMAD.WIDE R34, R33, 0x4, R34 ;  /* 0x0000000421227825 */ /* 0x002fca00078e0222 */
[----:B------:R0:W4:Y:S01]  /*0370*/  @!P0 LDG.E.EL.128 R28, desc[UR6][R34.64] ;  /* 0x00000006221c8981 */ /* 0x000122000c2e1d00 */
[C---:B---3--:R-:W-:Y:S01]  /*0380*/  FADD R11, -R15.reuse, R11 ;  /* 0x0000000b0f0b7221 */ /* 0x048fe20000000100 */
[C---:B-----5:R-:W-:Y:S01]  /*0390*/  FADD R7, -R15.reuse, R7 ;  /* 0x000000070f077221 */ /* 0x060fe20000000100 */
[C---:B------:R-:W-:Y:S01]  /*03a0*/  FADD R19, -R15.reuse, R19 ;  /* 0x000000130f137221 */ /* 0x040fe20000000100 */
[----:B------:R-:W-:Y:S01]  /*03b0*/  FADD R23, -R15, R23 ;  /* 0x000000170f177221 */ /* 0x000fe20000000100 */
[----:B--2---:R-:W-:-:S06]  /*03c0*/  FADD R15, R24, 0.0010000000474974513054 ;  /* 0x3a83126f180f7421 */ /* 0x004fcc0000000000 */
[----:B------:R-:W1:Y:S01]  /*03d0*/  MUFU.SQRT R15, R15 ;  /* 0x0000000f000f7308 */ /* 0x000e620000002000 */
[----:B------:R-:W-:Y:S01]  /*03e0*/  FADD R25, R25, 0.0010000000474974513054 ;  /* 0x3a83126f19197421 */ /* 0x000fe20000000000 */
[----:B------:R-:W-:Y:S01]  /*03f0*/  FADD R36, R26, 0.0010000000474974513054 ;  /* 0x3a83126f1a247421 */ /* 0x000fe20000000000 */
[----:B------:R-:W-:Y:S01]  /*0400*/  FADD R27, R27, 0.0010000000474974513054 ;  /* 0x3a83126f1b1b7421 */ /* 0x000fe20000000000 */
[C---:B------:R-:W-:Y:S01]  /*0410*/  FADD R6, -R14.reuse, R6 ;  /* 0x000000060e067221 */ /* 0x040fe20000000100 */
[----:B------:R-:W-:-:S03]  /*0420*/  FADD R10, -R14, R10 ;  /* 0x0000000a0e0a7221 */ /* 0x000fc60000000100 */
[----:B------:R-:W2:Y:S01]  /*0430*/  MUFU.SQRT R24, R25 ;  /* 0x0000001900187308 */ /* 0x000ea20000002000 */
[C---:B------:R-:W-:Y:S01]  /*0440*/  FADD R18, -R14.reuse, R18 ;  /* 0x000000120e127221 */ /* 0x040fe20000000100 */
[----:B------:R-:W-:Y:S01]  /*0450*/  FADD R22, -R14, R22 ;  /* 0x000000160e167221 */ /* 0x000fe20000000100 */
[----:B------:R-:W-:Y:S01]  /*0460*/  FADD R26, -R13, R21 ;  /* 0x000000150d1a7221 */ /* 0x000fe20000000100 */
[----:B------:R-:W-:Y:S01]  /*0470*/  HFMA2.MMA R21, -RZ, RZ, 1.625, 0 ;  /* 0x3e800000ff157435 */ /* 0x000fe200000001ff */
[----:B-1----:R-:W-:-:S03]  /*0480*/  FSETP.GT.AND P6, PT, R15, 8.50705917302346158658e+37, PT ;  /* 0x7e8000000f00780b */ /* 0x002fc60003fc4000 */
[----:B------:R-:W1:Y:S01]  /*0490*/  MUFU.SQRT R36, R36 ;  /* 0x0000002400247308 */ /* 0x000e620000002000 */
[----:B------:R-:W-:-:S07]  /*04a0*/  FSETP.GEU.AND P1, PT, R15, 1.175494350822287508e-38, PT ;  /* 0x008000000f00780b */ /* 0x000fce0003f2e000 */
[----:B------:R-:W3:Y:S01]  /*04b0*/  MUFU.SQRT R14, R27 ;  /* 0x0000001b000e7308 */ /* 0x000ee20000002000 */
[C---:B--2---:R-:W-:Y:S02]  /*04c0*/  FSETP.GT.AND P2, PT, R24.reuse, 8.50705917302346158658e+37, PT ;  /* 0x7e8000001800780b */ /* 0x044fe40003f44000 */
[----:B0-----:R-:W-:Y:S01]  /*04d0*/  FSEL R34, R21, 1, P6 ;  /* 0x3f80000015227808 */ /* 0x001fe20003000000 */
[----:B------:R-:W-:Y:S01]  /*04e0*/  @P6 FMUL R15, R15, 0.25 ;  /* 0x3e8000000f0f6820 */ /* 0x000fe20000400000 */
[----:B------:R-:W-:Y:S02]  /*04f0*/  FSETP.GEU.AND P3, PT, R24, 1.175494350822287508e-38, PT ;  /* 0x008000001800780b */ /* 0x000fe40003f6e000 */
[----:B-1----:R-:W-:Y:S01]  /*0500*/  FSETP.GT.AND P4, PT, R36, 8.50705917302346158658e+37, PT ;  /* 0x7e8000002400780b */ /* 0x002fe20003f84000 */
[----:B------:R-:W-:Y:S01]  /*0510*/  @!P1 FMUL R15, R15, 16777216 ;  /* 0x4b8000000f0f9820 */ /* 0x000fe20000400000 */
[----:B------:R-:W-:Y:S01]  /*0520*/  @!P1 FMUL R34, R34, 16777216 ;  /* 0x4b80000022229820 */ /* 0x000fe20000400000 */
[----:B------:R-:W-:-:S02]  /*0530*/  FSETP.GEU.AND P5, PT, R36, 1.175494350822287508e-38, PT ;  /* 0x008000002400780b */ /* 0x000fc40003fae000 */
[C---:B---3--:R-:W-:Y:S02]  /*0540*/  FSETP.GT.AND P6, PT, R14.reuse, 8.50705917302346158658e+37, PT ;  /* 0x7e8000000e00780b */ /* 0x048fe40003fc4000 */
[----:B------:R-:W-:Y:S01]  /*0550*/  FSETP.GEU.AND P1, PT, R14, 1.175494350822287508e-38, PT ;  /* 0x008000000e00780b */ /* 0x000fe20003f2e000 */
[----:B------:R-:W-:Y:S01]  /*0560*/  @P2 FMUL R24, R24, 0.25 ;  /* 0x3e80000018182820 */ /* 0x000fe20000400000 */
[----:B------:R-:W0:Y:S01]  /*0570*/  MUFU.RCP R15, R15 ;  /* 0x0000000f000f7308 */ /* 0x000e220000001000 */
[C---:B------:R-:W-:Y:S01]  /*0580*/  FADD R25, -R13.reuse, R5 ;  /* 0x000000050d197221 */ /* 0x040fe20000000100 */
[----:B------:R-:W-:Y:S01]  /*0590*/  FADD R37, -R12, R4 ;  /* 0x000000040c257221 */ /* 0x000fe20000000100 */
[----:B------:R-:W-:Y:S01]  /*05a0*/  @!P3 FMUL R24, R24, 16777216 ;  /* 0x4b8000001818b820 */ /* 0x000fe20000400000 */
[----:B------:R-:W-:Y:S01]  /*05b0*/  @P4 FMUL R36, R36, 0.25 ;  /* 0x3e80000024244820 */ /* 0x000fe20000400000 */
[----:B------:R-:W1:Y:S04]  /*05c0*/  LDC.64 R4, c[0x0][0x230] ;  /* 0x00008c00ff047b82 */ /* 0x000e680000000a00 */
[----:B------:R-:W-:Y:S01]  /*05d0*/  @P6 FMUL R14, R14, 0.25 ;  /* 0x3e8000000e0e6820 */ /* 0x000fe20000400000 */
[----:B------:R-:W-:Y:S01]  /*05e0*/  @!P5 FMUL R36, R36, 16777216 ;  /* 0x4b8000002424d820 */ /* 0x000fe20000400000 */
[----:B------:R-:W2:Y:S02]  /*05f0*/  MUFU.RCP R24, R24 ;  /* 0x0000001800187308 */ /* 0x000ea40000001000 */
[----:B------:R-:W-:Y:S01]  /*0600*/  @!P1 FMUL R14, R14, 16777216 ;  /* 0x4b8000000e0e9820 */ /* 0x000fe20000400000 */
[----:B------:R-:W-:Y:S01]  /*0610*/  FADD R27, -R12, R8 ;  /* 0x000000080c1b7221 */ /* 0x000fe20000000100 */
[C---:B------:R-:W-:Y:S01]  /*0620*/  FADD R9, -R13.reuse, R9 ;  /* 0x000000090d097221 */ /* 0x040fe20000000100 */
[----:B------:R-:W-:-:S03]  /*0630*/  FADD R17, -R13, R17 ;  /* 0x000000110d117221 */ /* 0x000fc60000000100 */
[----:B------:R-:W3:Y:S01]  /*0640*/  MUFU.RCP R35, R36 ;  /* 0x0000002400237308 */ /* 0x000ee20000001000 */
[C---:B------:R-:W-:Y:S01]  /*0650*/  FADD R13, -R12.reuse, R16 ;  /* 0x000000100c0d7221 */ /* 0x040fe20000000100 */
[----:B------:R-:W-:Y:S01]  /*0660*/  FSEL R16, R21, 1, P2 ;  /* 0x3f80000015107808 */ /* 0x000fe20001000000 */
[----:B------:R-:W-:-:S05]  /*0670*/  FADD R20, -R12, R20 ;  /* 0x000000140c147221 */ /* 0x000fca0000000100 */
[----:B------:R-:W5:Y:S01]  /*0680*/  MUFU.RCP R8, R14 ;  /* 0x0000000e00087308 */ /* 0x000f620000001000 */
[----:B0-----:R-:W-:Y:S01]  /*0690*/  FMUL R34, R15, R34 ;  /* 0x000000220f227220 */ /* 0x001fe20000400000 */
[C---:B------:R-:W-:Y:S02]  /*06a0*/  FSEL R12, R21.reuse, 1, P4 ;  /* 0x3f800000150c7808 */ /* 0x040fe40002000000 */
[----:B------:R-:W-:Y:S01]  /*06b0*/  FSEL R15, R21, 1, P6 ;  /* 0x3f800000150f7808 */ /* 0x000fe20003000000 */
[----:B------:R-:W-:Y:S02]  /*06c0*/  @!P3 FMUL R16, R16, 16777216 ;  /* 0x4b8000001010b820 */ /* 0x000fe40000400000 */
[----:B------:R-:W-:Y:S02]  /*06d0*/  @!P5 FMUL R12, R12, 16777216 ;  /* 0x4b8000000c0cd820 */ /* 0x000fe40000400000 */
[----:B------:R-:W-:Y:S01]  /*06e0*/  @!P1 FMUL R15, R15, 16777216 ;  /* 0x4b8000000f0f9820 */ /* 0x000fe20000400000 */
[----:B--2---:R-:W-:Y:S01]  /*06f0*/  FMUL R16, R24, R16 ;  /* 0x0000001018107220 */ /* 0x004fe20000400000 */
[----:B------:R-:W-:Y:S01]  /*0700*/  FMUL R24, R20, R34 ;  /* 0x0000002214187220 */ /* 0x000fe20000400000 */
[----:B---3--:R-:W-:Y:S01]  /*0710*/  FMUL R35, R35, R12 ;  /* 0x0000000c23237220 */ /* 0x008fe20000400000 */
[----:B------:R-:W-:Y:S01]  /*0720*/  FMUL R20, R13, R34 ;  /* 0x000000220d147220 */ /* 0x000fe20000400000 */
[----:B------:R-:W-:Y:S01]  /*0730*/  CS2R R12, SRZ ;  /* 0x00000000000c7805 */ /* 0x000fe2000001ff00 */
[----:B-----5:R-:W-:Y:S01]  /*0740*/  FMUL R8, R8, R15 ;  /* 0x0000000f08087220 */ /* 0x020fe20000400000 */
[----:B------:R-:W-:Y:S01]  /*0750*/  CS2R R14, SRZ ;  /* 0x00000000000e7805 */ /* 0x000fe2000001ff00 */
[----:B-1----:R-:W-:-:S05]  /*0760*/  IMAD.WIDE R4, R33, 0x4, R4 ;  /* 0x0000000421047825 */ /* 0x002fca00078e0204 */
[----:B------:R0:W4:Y:S01]  /*0770*/  @!P0 LDG.E.EL.128 R12, desc[UR6][R4.64] ;  /* 0x00000006040c8981 */ /* 0x000122000c2e1d00 */
[----:B------:R-:W-:Y:S01]  /*0780*/  FMUL R26, R26, R16 ;  /* 0x000000101a1a7220 */ /* 0x000fe20000400000 */
[-C--:B------:R-:W-:Y:S01]  /*0790*/  FMUL R37, R37, R34.reuse ;  /* 0x0000002225257220 */ /* 0x080fe20000400000 */
[----:B------:R-:W-:Y:S01]  /*07a0*/  FMUL R27, R27, R34 ;  /* 0x000000221b1b7220 */ /* 0x000fe20000400000 */
[-C--:B------:R-:W-:Y:S01]  /*07b0*/  FMUL R36, R9, R16.reuse ;  /* 0x0000001009247220 */ /* 0x080fe20000400000 */
[----:B------:R-:W-:Y:S01]  /*07c0*/  FMUL R34, R25, R16 ;  /* 0x0000001019227220 */ /* 0x000fe20000400000 */
[-C--:B0-----:R-:W-:Y:S01]  /*07d0*/  FMUL R5, R6, R35.reuse ;  /* 0x0000002306057220 */ /* 0x081fe20000400000 */
[----:B------:R-:W-:Y:S01]  /*07e0*/  FMUL R6, R7, R8 ;  /* 0x0000000807067220 */ /* 0x000fe20000400000 */
[----:B------:R-:W0:Y:S01]  /*07f0*/  S2UR UR5, SR_CgaCtaId ;  /* 0x00000000000579c3 */ /* 0x000e220000008800 */
[-C--:B------:R-:W-:Y:S01]  /*0800*/  FMUL R9, R22, R35.reuse ;  /* 0x0000002316097220 */ /* 0x080fe20000400000 */
[----:B------:R-:W-:Y:S01]  /*0810*/  FMUL R16, R17, R16 ;  /* 0x0000001011107220 */ /* 0x000fe20000400000 */
[-C--:B------:R-:W-:Y:S01]  /*0820*/  FMUL R17, R10, R35.reuse ;  /* 0x000000230a117220 */ /* 0x080fe20000400000 */
[-C--:B------:R-:W-:Y:S01]  /*0830*/  FMUL R10, R11, R8.reuse ;  /* 0x000000080b0a7220 */ /* 0x080fe20000400000 */
[----:B------:R-:W-:Y:S01]  /*0840*/  FMUL R35, R18, R35 ;  /* 0x0000002312237220 */ /* 0x000fe20000400000 */
[----:B------:R-:W-:Y:S01]  /*0850*/  SHF.R.U32.HI R18, RZ, 0x4, R2 ;  /* 0x00000004ff127819 */ /* 0x000fe20000011602 */
[-C--:B------:R-:W-:Y:S01]  /*0860*/  FMUL R4, R23, R8.reuse ;  /* 0x0000000817047220 */ /* 0x080fe20000400000 */
[----:B------:R-:W-:-:S02]  /*0870*/  FMUL R8, R19, R8 ;  /* 0x0000000813087220 */ /* 0x000fc40000400000 */
[----:B------:R-:W-:Y:S01]  /*0880*/  SGXT.U32 R18, R18, 0x4 ;  /* 0x000000041212781a */ /* 0x000fe20000000000 */
[----:B------:R-:W-:Y:S02]  /*0890*/  UMOV UR4, 0x400 ;  /* 0x0000040000047882 */ /* 0x000fe40000000000 */
[----:B0-----:R-:W-:Y:S01]  /*08a0*/  UPRMT UR4, UR5, 0x654, UR4 ;  /* 0x0000065405047896 */ /* 0x001fe20008000004 */
[----:B----4-:R-:W-:-:S04]  /*08b0*/  FFMA R33, R24, R28, R12 ;  /* 0x0000001c18217223 */ /* 0x010fc8000000000c */
[----:B------:R-:W-:-:S04]  /*08c0*/  FADD R24, RZ, -R33 ;  /* 0x80000021ff187221 */ /* 0x000fc80000000000 */
[----:B------:R-:W-:-:S05]  /*08d0*/  FMUL R24, R24, 1.4426950216293334961 ;  /* 0x3fb8aa3b18187820 */ /* 0x000fca0000400000 */
[----:B------:R-:W-:Y:S01]  /*08e0*/  FSETP.GEU.AND P0, PT, R24, -126, PT ;  /* 0xc2fc00001800780b */ /* 0x000fe20003f0e000 */
[----:B------:R-:W-:-:S12]  /*08f0*/  FFMA R26, R26, R29, R13 ;  /* 0x0000001d1a1a7223 */ /* 0x000fd8000000000d */
[----:B------:R-:W-:Y:S01]  /*0900*/  @!P0 FMUL R24, R24, 0.5 ;  /* 0x3f00000018188820 */ /* 0x000fe20000400000 */
[----:B------:R-:W-:-:S05]  /*0910*/  FADD R7, RZ, -R26 ;  /* 0x8000001aff077221 */ /* 0x000fca0000000000 */
[----:B------:R-:W0:Y:S01]  /*0920*/  MUFU.EX2 R24, R24 ;  /* 0x0000001800187308 */ /* 0x000e220000000800 */
[----:B------:R-:W-:Y:S01]  /*0930*/  FMUL R7, R7, 1.4426950216293334961 ;  /* 0x3fb8aa3b07077820 */ /* 0x000fe20000400000 */
[----:B------:R-:W-:Y:S01]  /*0940*/  FFMA R11, R9, R30, R14 ;  /* 0x0000001e090b7223 */ /* 0x000fe2000000000e */
[----:B------:R-:W-:-:S03]  /*0950*/  SHF.L.U32 R9, R2, 0x8, RZ ;  /* 0x0000000802097819 */ /* 0x000fc600000006ff */
[----:B------:R-:W-:Y:S01]  /*0960*/  FSETP.GEU.AND P2, PT, R7, -126, PT ;  /* 0xc2fc00000700780b */ /* 0x000fe20003f4e000 */
[-CC-:B------:R-:W-:Y:S01]  /*0970*/  FFMA R5, R5, R30.reuse, R14.reuse ;  /* 0x0000001e05057223 */ /* 0x180fe2000000000e */
[-CC-:B------:R-:W-:Y:S01]  /*0980*/  FFMA R17, R17, R30.reuse, R14.reuse ;  /* 0x0000001e11117223 */ /* 0x180fe2000000000e */
[----:B------:R-:W-:Y:S01]  /*0990*/  FFMA R35, R35, R30, R14 ;  /* 0x0000001e23237223 */ /* 0x000fe2000000000e */
[----:B------:R-:W-:Y:S01]  /*09a0*/  LOP3.LUT R9, R9, 0xf00, RZ, 0xc0, !PT ;  /* 0x00000f0009097812 */ /* 0x000fe200078ec0ff */
[--C-:B------:R-:W-:Y:S01]  /*09b0*/  FFMA R37, R37, R28, R12.reuse ;  /* 0x0000001c25257223 */ /* 0x100fe2000000000c */
[----:B------:R-:W-:Y:S01]  /*09c0*/  FADD R14, RZ, -R11 ;  /* 0x8000000bff0e7221 */ /* 0x000fe20000000000 */
[----:B0-----:R-:W-:Y:S01]  /*09d0*/  @!P0 FMUL R24, R24, R24 ;  /* 0x0000001818188220 */ /* 0x001fe20000400000 */
[-CC-:B------:R-:W-:Y:S01]  /*09e0*/  FFMA R27, R27, R28.reuse, R12.reuse ;  /* 0x0000001c1b1b7223 */ /* 0x180fe2000000000c */
[----:B------:R-:W-:Y:S01]  /*09f0*/  FFMA R20, R20, R28, R12 ;  /* 0x0000001c14147223 */ /* 0x000fe2000000000c */
[----:B------:R-:W-:Y:S01]  /*0a00*/  FFMA R19, R6, R31, R15 ;  /* 0x0000001f06137223 */ /* 0x000fe2000000000f */
[----:B------:R-:W-:Y:S01]  /*0a10*/  FADD R12, R24, 1 ;  /* 0x3f800000180c7421 */ /* 0x000fe20000000000 */
[----:B------:R-:W-:Y:S01]  /*0a20*/  LOP3.LUT R6, R9, R18, RZ, 0xfc, !PT ;  /* 0x0000001209067212 */ /* 0x000fe200078efcff */
[----:B------:R-:W-:Y:S01]  /*0a30*/  FMUL R14, R14, 1.4426950216293334961 ;  /* 0x3fb8aa3b0e0e7820 */ /* 0x000fe20000400000 */
[----:B------:R-:W-:Y:S01]  /*0a40*/  FADD R18, RZ, -R37 ;  /* 0x80000025ff127221 */ /* 0x000fe20000000000 */
[----:B------:R-:W-:Y:S01]  /*0a50*/  @!P2 FMUL R7, R7, 0.5 ;  /* 0x3f0000000707a820 */ /* 0x000fe20000400000 */
[----:B------:R-:W-:-:S02]  /*0a60*/  FSETP.GT.AND P0, PT, R12, 8.50705917302346158658e+37, PT ;  /* 0x7e8000000c00780b */ /* 0x000fc40003f04000 */
[----:B------:R-:W-:Y:S01]  /*0a70*/  FMUL R18, R18, 1.4426950216293334961 ;  /* 0x3fb8aa3b12127820 */ /* 0x000fe20000400000 */
[----:B------:R-:W-:Y:S01]  /*0a80*/  FSETP.GEU.AND P3, PT, R14, -126, PT ;  /* 0xc2fc00000e00780b */ /* 0x000fe20003f6e000 */
[----:B------:R-:W0:Y:S03]  /*0a90*/  MUFU.EX2 R22, R7 ;  /* 0x0000000700167308 */ /* 0x000e260000000800 */
[----:B------:R-:W-:Y:S01]  /*0aa0*/  FSETP.GEU.AND P1, PT, R18, -126, PT ;  /* 0xc2fc00001200780b */ /* 0x000fe20003f2e000 */
[-CC-:B------:R-:W-:Y:S01]  /*0ab0*/  FFMA R34, R34, R29.reuse, R13.reuse ;  /* 0x0000001d22227223 */ /* 0x180fe2000000000d */
[-CC-:B------:R-:W-:Y:S01]  /*0ac0*/  FFMA R36, R36, R29.reuse, R13.reuse ;  /* 0x0000001d24247223 */ /* 0x180fe2000000000d */
[----:B------:R-:W-:Y:S01]  /*0ad0*/  FFMA R16, R16, R29, R13 ;  /* 0x0000001d10107223 */ /* 0x000fe2000000000d */
[C---:B------:R-:W-:Y:S01]  /*0ae0*/  LEA.HI R13, R9.reuse, UR4, RZ, 0x1e ;  /* 0x00000004090d7c11 */ /* 0x040fe2000f8ff0ff */
[-CC-:B------:R-:W-:Y:S01]  /*0af0*/  FFMA R4, R4, R31.reuse, R15.reuse ;  /* 0x0000001f04047223 */ /* 0x180fe2000000000f */
[C---:B------:R-:W-:Y:S01]  /*0b00*/  LOP3.LUT R24, R9.reuse, 0x80, RZ, 0xfc, !PT ;  /* 0x0000008009187812 */ /* 0x040fe200078efcff */
[-CC-:B------:R-:W-:Y:S01]  /*0b10*/  FFMA R10, R10, R31.reuse, R15.reuse ;  /* 0x0000001f0a0a7223 */ /* 0x180fe2000000000f */
[----:B------:R-:W-:Y:S01]  /*0b20*/  @P0 FMUL R12, R12, 0.25 ;  /* 0x3e8000000c0c0820 */ /* 0x000fe20000400000 */
[----:B------:R-:W-:Y:S01]  /*0b30*/  FFMA R15, R8, R31, R15 ;  /* 0x0000001f080f7223 */ /* 0x000fe2000000000f */
[----:B------:R-:W-:Y:S01]  /*0b40*/  @!P3 FMUL R14, R14, 0.5 ;  /* 0x3f0000000e0eb820 */ /* 0x000fe20000400000 */
[----:B------:R-:W-:-:S02]  /*0b50*/  LOP3.LUT R8, R9, 0x40, RZ, 0xfc, !PT ;  /* 0x0000004009087812 */ /* 0x000fc400078efcff */
[----:B------:R-:W-:Y:S02]  /*0b60*/  LOP3.LUT R28, R9, 0xc0, RZ, 0xfc, !PT ;  /* 0x000000c0091c7812 */ /* 0x000fe400078efcff */
[----:B------:R-:W-:Y:S01]  /*0b70*/  LEA R9, R6, R13, 0x2 ;  /* 0x0000000d06097211 */ /* 0x000fe200078e10ff */
[----:B------:R-:W-:Y:S01]  /*0b80*/  FADD R13, RZ, -R34 ;  /* 0x80000022ff0d7221 */ /* 0x000fe20000000000 */
[----:B------:R-:W-:Y:S01]  /*0b90*/  LEA.HI R25, R24, UR4, RZ, 0x1e ;  /* 0x0000000418197c11 */ /* 0x000fe2000f8ff0ff */
[----:B------:R-:W-:Y:S01]  /*0ba0*/  FADD R24, RZ, -R5 ;  /* 0x80000005ff187221 */ /* 0x000fe20000000000 */
[----:B------:R-:W-:Y:S01]  /*0bb0*/  @!P1 FMUL R18, R18, 0.5 ;  /* 0x3f00000012129820 */ /* 0x000fe20000400000 */
[----:B------:R-:W-:Y:S01]  /*0bc0*/  MUFU.RCP R12, R12 ;  /* 0x0000000c000c7308 */ /* 0x000fe20000001000 */
[----:B0-----:R-:W-:Y:S01]  /*0bd0*/  @!P2 FMUL R22, R22, R22 ;  /* 0x000000161616a220 */ /* 0x001fe20000400000 */
[----:B------:R-:W-:Y:S01]  /*0be0*/  FMUL R13, R13, 1.4426950216293334961 ;  /* 0x3fb8aa3b0d0d7820 */ /* 0x000fe20000400000 */
[----:B------:R-:W-:Y:S01]  /*0bf0*/  FMUL R24, R24, 1.4426950216293334961 ;  /* 0x3fb8aa3b18187820 */ /* 0x000fe20000400000 */
[----:B------:R-:W-:-:S04]  /*0c00*/  LEA.HI R23, R8, UR4, RZ, 0x1e ;  /* 0x0000000408177c11 */ /* 0x000fc8000f8ff0ff */
[----:B------:R-:W0:Y:S01]  /*0c10*/  MUFU.EX2 R14, R14 ;  /* 0x0000000e000e7308 */ /* 0x000e220000000800 */
[----:B------:R-:W-:Y:S01]  /*0c20*/  FADD R22, R22, 1 ;  /* 0x3f80000016167421 */ /* 0x000fe20000000000 */
[----:B------:R-:W-:Y:S02]  /*0c30*/  FSETP.GEU.AND P4, PT, R13, -126, PT ;  /* 0xc2fc00000d00780b */ /* 0x000fe40003f8e000 */
[----:B------:R-:W-:-:S04]  /*0c40*/  FSETP.GEU.AND P6, PT, R24, -126, PT ;  /* 0xc2fc00001800780b */ /* 0x000fc80003fce000 */
[----:B------:R-:W1:Y:S01]  /*0c50*/  MUFU.EX2 R18, R18 ;  /* 0x0000001200127308 */ /* 0x000e620000000800 */
[----:B------:R-:W-:Y:S02]  /*0c60*/  LEA R8, R6, R23, 0x2 ;  /* 0x0000001706087211 */ /* 0x000fe400078e10ff */
[----:B------:R-:W-:Y:S02]  /*0c70*/  FSEL R23, R21, 1, P0 ;  /* 0x3f80000015177808 */ /* 0x000fe40000000000 */
[----:B------:R-:W-:Y:S01]  /*0c80*/  FSETP.GT.AND P5, PT, R22, 8.50705917302346158658e+37, PT ;  /* 0x7e8000001600780b */ /* 0x000fe20003fa4000 */
[----:B0-----:R-:W-:Y:S02]  /*0c90*/  @!P3 FMUL R14, R14, R14 ;  /* 0x0000000e0e0eb220 */ /* 0x001fe40000400000 */
[----:B------:R-:W-:Y:S01]  /*0ca0*/  FMUL R12, R12, R23 ;  /* 0x000000170c0c7220 */ /* 0x000fe20000400000 */
[----:B------:R-:W-:Y:S01]  /*0cb0*/  FADD R23, RZ, -R19 ;  /* 0x80000013ff177221 */ /* 0x000fe20000000000 */
[----:B------:R-:W-:Y:S01]  /*0cc0*/  LEA R7, R6, R25, 0x2 ;  /* 0x0000001906077211 */ /* 0x000fe200078e10ff */
[----:B------:R-:W-:Y:S01]  /*0cd0*/  @!P4 FMUL R13, R13, 0.5 ;  /* 0x3f0000000d0dc820 */ /* 0x000fe20000400000 */
[----:B------:R-:W-:Y:S01]  /*0ce0*/  FADD R25, R14, 1 ;  /* 0x3f8000000e197421 */ /* 0x000fe20000000000 */
[----:B------:R-:W-:Y:S01]  /*0cf0*/  FMUL R23, R23, 1.4426950216293334961 ;  /* 0x3fb8aa3b17177820 */ /* 0x000fe20000400000 */
[----:B------:R-:W-:Y:S01]  /*0d00*/  @!P6 FMUL R24, R24, 0.5 ;  /* 0x3f0000001818e820 */ /* 0x000fe20000400000 */
[----:B-1----:R-:W-:Y:S01]  /*0d10*/  @!P1 FMUL R18, R18, R18 ;  /* 0x0000001212129220 */ /* 0x002fe20000400000 */
[----:B------:R-:W-:Y:S01]  /*0d20*/  FADD R14, RZ, -R27 ;  /* 0x8000001bff0e7221 */ /* 0x000fe20000000000 */
[----:B------:R-:W-:Y:S01]  /*0d30*/  LEA.HI R29, R28, UR4, RZ, 0x1e ;  /* 0x000000041c1d7c11 */ /* 0x000fe2000f8ff0ff */
[----:B------:R-:W-:Y:S01]  /*0d40*/  @P5 FMUL R22, R22, 0.25 ;  /* 0x3e80000016165820 */ /* 0x000fe20000400000 */
[----:B------:R-:W-:Y:S01]  /*0d50*/  FADD R28, R18, 1 ;  /* 0x3f800000121c7421 */ /* 0x000fe20000000000 */
[----:B------:R-:W-:Y:S01]  /*0d60*/  FSETP.GEU.AND P0, PT, R23, -126, PT ;  /* 0xc2fc00001700780b */ /* 0x000fe20003f0e000 */
[----:B------:R-:W-:Y:S01]  /*0d70*/  FMUL R18, R14, 1.4426950216293334961 ;  /* 0x3fb8aa3b0e127820 */ /* 0x000fe20000400000 */
[----:B------:R-:W0:Y:S01]  /*0d80*/  MUFU.EX2 R13, R13 ;  /* 0x0000000d000d7308 */ /* 0x000e220000000800 */
[----:B------:R-:W-:-:S02]  /*0d90*/  FSETP.GT.AND P1, PT, R25, 8.50705917302346158658e+37, PT ;  /* 0x7e8000001900780b */ /* 0x000fc40003f24000 */
[----:B------:R-:W-:-:S05]  /*0da0*/  FSETP.GT.AND P2, PT, R28, 8.50705917302346158658e+37, PT ;  /* 0x7e8000001c00780b */ /* 0x000fca0003f44000 */
[----:B------:R-:W1:Y:S01]  /*0db0*/  MUFU.EX2 R24, R24 ;  /* 0x0000001800187308 */ /* 0x000e620000000800 */
[----:B------:R-:W-:-:S07]  /*0dc0*/  FSETP.GEU.AND P3, PT, R18, -126, PT ;  /* 0xc2fc00001200780b */ /* 0x000fce0003f6e000 */
[----:B------:R-:W2:Y:S01]  /*0dd0*/  MUFU.RCP R22, R22 ;  /* 0x0000001600167308 */ /* 0x000ea20000001000 */
[----:B------:R-:W-:Y:S01]  /*0de0*/  LEA R6, R6, R29, 0x2 ;  /* 0x0000001d06067211 */ /* 0x000fe200078e10ff */
[----:B------:R-:W-:Y:S01]  /*0df0*/  @!P0 FMUL R23, R23, 0.5 ;  /* 0x3f00000017178820 */ /* 0x000fe20000400000 */
[----:B------:R-:W-:Y:S01]  /*0e00*/  FSEL R29, R21, 1, P5 ;  /* 0x3f800000151d7808 */ /* 0x000fe20002800000 */
[----:B0-----:R-:W-:Y:S01]  /*0e10*/  @!P4 FMUL R13, R13, R13 ;  /* 0x0000000d0d0dc220 */ /* 0x001fe20000400000 */
[----:B------:R-:W-:Y:S01]  /*0e20*/  @P1 FMUL R25, R25, 0.25 ;  /* 0x3e80000019191820 */ /* 0x000fe20000400000 */
[----:B-1----:R-:W-:Y:S02]  /*0e30*/  @!P6 FMUL R24, R24, R24 ;  /* 0x000000181818e220 */ /* 0x002fe40000400000 */
[----:B------:R-:W0:Y:S01]  /*0e40*/  MUFU.EX2 R14, R23 ;  /* 0x00000017000e7308 */ /* 0x000e220000000800 */
[----:B------:R-:W-:Y:S01]  /*0e50*/  @!P3 FMUL R18, R18, 0.5 ;  /* 0x3f0000001212b820 */ /* 0x000fe20000400000 */
[----:B------:R-:W-:Y:S01]  /*0e60*/  @P2 FMUL R28, R28, 0.25 ;  /* 0x3e8000001c1c2820 */ /* 0x000fe20000400000 */
[----:B--2---:R-:W-:Y:S01]  /*0e70*/  FMUL R31, R22, R29 ;  /* 0x0000001d161f7220 */ /* 0x004fe20000400000 */
[----:B------:R-:W-:Y:S01]  /*0e80*/  FADD R29, R13, 1 ;  /* 0x3f8000000d1d7421 */ /* 0x000fe20000000000 */
[----:B------:R-:W-:-:S03]  /*0e90*/  FADD R22, R24, 1 ;  /* 0x3f80000018167421 */ /* 0x000fc60000000000 */
[----:B------:R1:W2:Y:S01]  /*0ea0*/  MUFU.RCP R30, R25 ;  /* 0x00000019001e7308 */ /* 0x0002a20000001000 */
[----:B------:R-:W-:-:S07]  /*0eb0*/  FSETP.GT.AND P4, PT, R29, 8.50705917302346158658e+37, PT ;  /* 0x7e8000001d00780b */ /* 0x000fce0003f84000 */
[----:B------:R-:W3:Y:S01]  /*0ec0*/  MUFU.EX2 R24, R18 ;  /* 0x0000001200187308 */ /* 0x000ee20000000800 */
[----:B------:R-:W-:-:S07]  /*0ed0*/  FSETP.GT.AND P5, PT, R22, 8.50705917302346158658e+37, PT ;  /* 0x7e8000001600780b */ /* 0x000fce0003fa4000 */
[----:B------:R-:W4:Y:S01]  /*0ee0*/  MUFU.RCP R28, R28 ;  /* 0x0000001c001c7308 */ /* 0x000f220000001000 */
[----:B0-----:R-:W-:Y:S01]  /*0ef0*/  @!P0 FMUL R14, R14, R14 ;  /* 0x0000000e0e0e8220 */ /* 0x001fe20000400000 */
[C---:B------:R-:W-:Y:S01]  /*0f00*/  FSEL R23, R21.reuse, 1, P1 ;  /* 0x3f80000015177808 */ /* 0x040fe20000800000 */
[----:B------:R-:W-:Y:S01]  /*0f10*/  FMUL R13, R26, R31 ;  /* 0x0000001f1a0d7220 */ /* 0x000fe20000400000 */
[----:B------:R-:W-:Y:S01]  /*0f20*/  FSEL R31, R21, 1, P2 ;  /* 0x3f800000151f7808 */ /* 0x000fe20001000000 */
[----:B-1----:R-:W-:Y:S01]  /*0f30*/  FADD R25, R14, 1 ;  /* 0x3f8000000e197421 */ /* 0x002fe20000000000 */
[----:B------:R-:W-:Y:S01]  /*0f40*/  @P4 FMUL R29, R29, 0.25 ;  /* 0x3e8000001d1d4820 */ /* 0x000fe20000400000 */
[----:B--2---:R-:W-:Y:S01]  /*0f50*/  FMUL R14, R30, R23 ;  /* 0x000000171e0e7220 */ /* 0x004fe20000400000 */
[----:B---3--:R-:W-:Y:S01]  /*0f60*/  @!P3 FMUL R24, R24, R24 ;  /* 0x000000181818b220 */ /* 0x008fe20000400000 */
[----:B------:R-:W-:Y:S01]  /*0f70*/  FADD R23, RZ, -R36 ;  /* 0x80000024ff177221 */ /* 0x000fe20000000000 */
[----:B------:R-:W-:-:S02]  /*0f80*/  @P5 FMUL R22, R22, 0.25 ;  /* 0x3e80000016165820 */ /* 0x000fc40000400000 */
[----:B------:R-:W-:Y:S01]  /*0f90*/  FADD R26, R24, 1 ;  /* 0x3f800000181a7421 */ /* 0x000fe20000000000 */
[----:B------:R-:W-:Y:S01]  /*0fa0*/  FMUL R23, R23, 1.4426950216293334961 ;  /* 0x3fb8aa3b17177820 */ /* 0x000fe20000400000 */
[----:B----4-:R-:W-:Y:S01]  /*0fb0*/  FMUL R28, R28, R31 ;  /* 0x0000001f1c1c7220 */ /* 0x010fe20000400000 */
[----:B------:R-:W-:Y:S01]  /*0fc0*/  FSETP.GT.AND P0, PT, R25, 8.50705917302346158658e+37, PT ;  /* 0x7e8000001900780b */ /* 0x000fe20003f04000 */
[----:B------:R-:W0:Y:S02]  /*0fd0*/  MUFU.RCP R29, R29 ;  /* 0x0000001d001d7308 */ /* 0x000e240000001000 */
[----:B------:R-:W-:Y:S01]  /*0fe0*/  FMUL R18, R37, R28 ;  /* 0x0000001c25127220 */ /* 0x000fe20000400000 */
[----:B------:R-:W-:Y:S02]  /*0ff0*/  FSEL R28, R21, 1, P4 ;  /* 0x3f800000151c7808 */ /* 0x000fe40002000000 */
[----:B------:R-:W-:Y:S02]  /*1000*/  FSETP.GT.AND P4, PT, R26, 8.50705917302346158658e+37, PT ;  /* 0x7e8000001a00780b */ /* 0x000fe40003f84000 */
[----:B------:R-:W-:Y:S01]  /*1010*/  FSETP.GEU.AND P3, PT, R23, -126, PT ;  /* 0xc2fc00001700780b */ /* 0x000fe20003f6e000 */
[----:B------:R-:W1:Y:S01]  /*1020*/  MUFU.RCP R22, R22 ;  /* 0x0000001600167308 */ /* 0x000e620000001000 */
[----:B------:R-:W-:Y:S01]  /*1030*/  FMUL R14, R11, R14 ;  /* 0x0000000e0b0e7220 */ /* 0x000fe20000400000 */
[----:B------:R-:W-:-:S02]  /*1040*/  FSEL R31, R21, 1, P5 ;  /* 0x3f800000151f7808 */ /* 0x000fc40002800000 */
[----:B------:R-:W-:Y:S01]  /*1050*/  @P0 FMUL R25, R25, 0.25 ;  /* 0x3e80000019190820 */ /* 0x000fe20000400000 */
[----:B0-----:R-:W-:-:S03]  /*1060*/  FMUL R11, R29, R28 ;  /* 0x0000001c1d0b7220 */ /* 0x001fc60000400000 */
[----:B------:R0:W2:Y:S02]  /*1070*/  MUFU.RCP R28, R25 ;  /* 0x00000019001c7308 */ /* 0x0000a40000001000 */
[----:B------:R-:W-:Y:S02]  /*1080*/  @P4 FMUL R26, R26, 0.25 ;  /* 0x3e8000001a1a4820 */ /* 0x000fe40000400000 */
[----:B------:R-:W-:Y:S01]  /*1090*/  @!P3 FMUL R23, R23, 0.5 ;  /* 0x3f0000001717b820 */ /* 0x000fe20000400000 */
[----:B------:R-:W-:Y:S01]  /*10a0*/  FADD R29, RZ, -R17 ;  /* 0x80000011ff1d7221 */ /* 0x000fe20000000000 */
[----:B-1----:R-:W-:Y:S02]  /*10b0*/  FMUL R22, R22, R31 ;  /* 0x0000001f16167220 */ /* 0x002fe40000400000 */
[----:B------:R-:W1:Y:S01]  /*10c0*/  MUFU.EX2 R24, R23 ;  /* 0x0000001700187308 */ /* 0x000e620000000800 */
[----:B------:R-:W-:Y:S01]  /*10d0*/  FMUL R29, R29, 1.4426950216293334961 ;  /* 0x3fb8aa3b1d1d7820 */ /* 0x000fe20000400000 */
[----:B------:R-:W-:Y:S01]  /*10e0*/  FMUL R22, R5, R22 ;  /* 0x0000001605167220 */ /* 0x000fe20000400000 */
[----:B------:R-:W-:-:S05]  /*10f0*/  FADD R5, RZ, -R10 ;  /* 0x8000000aff057221 */ /* 0x000fca0000000000 */
[----:B------:R-:W3:Y:S01]  /*1100*/  MUFU.RCP R26, R26 ;  /* 0x0000001a001a7308 */ /* 0x000ee20000001000 */
[----:B------:R-:W-:Y:S01]  /*1110*/  FSEL R31, R21, 1, P0 ;  /* 0x3f800000151f7808 */ /* 0x000fe20000000000 */
[----:B0-----:R-:W-:Y:S01]  /*1120*/  FMUL R25, R5, 1.4426950216293334961 ;  /* 0x3fb8aa3b05197820 */ /* 0x001fe20000400000 */
[----:B------:R-:W-:Y:S01]  /*1130*/  FSETP.GEU.AND P6, PT, R29, -126, PT ;  /* 0xc2fc00001d00780b */ /* 0x000fe20003fce000 */
[----:B------:R-:W-:Y:S01]  /*1140*/  FMUL R12, R33, R12 ;  /* 0x0000000c210c7220 */ /* 0x000fe20000400000 */
[----:B------:R-:W-:Y:S01]  /*1150*/  FMUL R11, R34, R11 ;  /* 0x0000000b220b7220 */ /* 0x000fe20000400000 */
[----:B--2---:R-:W-:Y:S01]  /*1160*/  FMUL R34, R28, R31 ;  /* 0x0000001f1c227220 */ /* 0x004fe20000400000 */
[----:B------:R-:W-:Y:S01]  /*1170*/  FSEL R33, R21, 1, P4 ;  /* 0x3f80000015217808 */ /* 0x000fe20002000000 */
[----:B------:R-:W-:Y:S01]  /*1180*/  FADD R28, RZ, -R16 ;  /* 0x80000010ff1c7221 */ /* 0x000fe20000000000 */
[----:B------:R-:W-:Y:S01]  /*1190*/  FSETP.GEU.AND P0, PT, R25, -126, PT ;  /* 0xc2fc00001900780b */ /* 0x000fe20003f0e000 */
[----:B------:R-:W-:Y:S01]  /*11a0*/  FMUL R5, R19, R34 ;  /* 0x0000002213057220 */ /* 0x000fe20000400000 */
[----:B-1----:R-:W-:Y:S01]  /*11b0*/  @!P3 FMUL R24, R24, R24 ;  /* 0x000000181818b220 */ /* 0x002fe20000400000 */
[----:B------:R-:W-:Y:S01]  /*11c0*/  FMUL R28, R28, 1.4426950216293334961 ;  /* 0x3fb8aa3b1c1c7820 */ /* 0x000fe20000400000 */
[----:B---3--:R-:W-:Y:S01]  /*11d0*/  FMUL R34, R26, R33 ;  /* 0x000000211a227220 */ /* 0x008fe20000400000 */
[----:B------:R-:W-:Y:S01]  /*11e0*/  FADD R30, RZ, -R20 ;  /* 0x80000014ff1e7221 */ /* 0x000fe20000000000 */
[----:B------:R-:W-:Y:S01]  /*11f0*/  FADD R33, R24, 1 ;  /* 0x3f80000018217421 */ /* 0x000fe20000000000 */
[----:B------:R-:W-:Y:S01]  /*1200*/  @!P6 FMUL R29, R29, 0.5 ;  /* 0x3f0000001d1de820 */ /* 0x000fe20000400000 */
[----:B------:R-:W-:Y:S01]  /*1210*/  FMUL R24, R27, R34 ;  /* 0x000000221b187220 */ /* 0x000fe20000400000 */
[----:B------:R-:W-:Y:S01]  /*1220*/  FADD R27, RZ, -R4 ;  /* 0x80000004ff1b7221 */ /* 0x000fe20000000000 */
[----:B------:R-:W-:Y:S01]  /*1230*/  FSETP.GEU.AND P2, PT, R28, -126, PT ;  /* 0xc2fc00001c00780b */ /* 0x000fe20003f4e000 */
[----:B------:R-:W-:Y:S01]  /*1240*/  FMUL R30, R30, 1.4426950216293334961 ;  /* 0x3fb8aa3b1e1e7820 */ /* 0x000fe20000400000 */
[----:B------:R-:W-:Y:S01]  /*1250*/  FADD R31, RZ, -R35 ;  /* 0x80000023ff1f7221 */ /* 0x000fe20000000000 */
[----:B------:R-:W0:Y:S01]  /*1260*/  MUFU.EX2 R23, R29 ;  /* 0x0000001d00177308 */ /* 0x000e220000000800 */
[----:B------:R-:W-:Y:S01]  /*1270*/  FMUL R34, R27, 1.4426950216293334961 ;  /* 0x3fb8aa3b1b227820 */ /* 0x000fe20000400000 */
[----:B------:R-:W-:Y:S01]  /*1280*/  @!P0 FMUL R25, R25, 0.5 ;  /* 0x3f00000019198820 */ /* 0x000fe20000400000 */
[----:B------:R-:W-:Y:S01]  /*1290*/  FMUL R31, R31, 1.4426950216293334961 ;  /* 0x3fb8aa3b1f1f7820 */ /* 0x000fe20000400000 */
[----:B------:R-:W-:-:S02]  /*12a0*/  FSETP.GEU.AND P1, PT, R30, -126, PT ;  /* 0xc2fc00001e00780b */ /* 0x000fc40003f2e000 */
[----:B------:R-:W-:Y:S02]  /*12b0*/  FSETP.GEU.AND P5, PT, R34, -126, PT ;  /* 0xc2fc00002200780b */ /* 0x000fe40003fae000 */
[----:B------:R1:W-:Y:S01]  /*12c0*/  MUFU.EX2 R19, R25 ;  /* 0x0000001900137308 */ /* 0x0003e20000000800 */
[----:B------:R-:W-:Y:S01]  /*12d0*/  FSETP.GEU.AND P3, PT, R31, -126, PT ;  /* 0xc2fc00001f00780b */ /* 0x000fe20003f6e000 */
[----:B------:R-:W-:Y:S01]  /*12e0*/  @!P2 FMUL R28, R28, 0.5 ;  /* 0x3f0000001c1ca820 */ /* 0x000fe20000400000 */
[----:B-1----:R-:W-:-:S04]  /*12f0*/  FADD R25, RZ, -R15 ;  /* 0x8000000fff197221 */ /* 0x002fc80000000000 */
[----:B------:R-:W-:Y:S01]  /*1300*/  FMUL R25, R25, 1.4426950216293334961 ;  /* 0x3fb8aa3b19197820 */ /* 0x000fe20000400000 */
[----:B0-----:R-:W-:Y:S01]  /*1310*/  @!P6 FMUL R23, R23, R23 ;  /* 0x000000171717e220 */ /* 0x001fe20000400000 */
[----:B------:R-:W-:Y:S01]  /*1320*/  @!P1 FMUL R30, R30, 0.5 ;  /* 0x3f0000001e1e9820 */ /* 0x000fe20000400000 */
[----:B------:R-:W0:Y:S02]  /*1330*/  MUFU.EX2 R28, R28 ;  /* 0x0000001c001c7308 */ /* 0x000e240000000800 */
[----:B------:R-:W-:Y:S01]  /*1340*/  FSETP.GEU.AND P6, PT, R25, -126, PT ;  /* 0xc2fc00001900780b */ /* 0x000fe20003fce000 */
[----:B------:R-:W-:Y:S01]  /*1350*/  @!P5 FMUL R34, R34, 0.5 ;  /* 0x3f0000002222d820 */ /* 0x000fe20000400000 */
[----:B------:R-:W-:Y:S01]  /*1360*/  @!P3 FMUL R31, R31, 0.5 ;  /* 0x3f0000001f1fb820 */ /* 0x000fe20000400000 */
[----:B------:R-:W-:-:S03]  /*1370*/  FADD R27, R23, 1 ;  /* 0x3f800000171b7421 */ /* 0x000fc60000000000 */
[----:B------:R-:W1:Y:S08]  /*1380*/  MUFU.EX2 R26, R30 ;  /* 0x0000001e001a7308 */ /* 0x000e700000000800 */
[----:B------:R-:W2:Y:S01]  /*1390*/  MUFU.EX2 R23, R34 ;  /* 0x0000002200177308 */ /* 0x000ea20000000800 */
[----:B------:R-:W-:-:S07]  /*13a0*/  @!P6 FMUL R25, R25, 0.5 ;  /* 0x3f0000001919e820 */ /* 0x000fce0000400000 */
[----:B------:R-:W3:Y:S01]  /*13b0*/  MUFU.EX2 R29, R31 ;  /* 0x0000001f001d7308 */ /* 0x000ee20000000800 */
[----:B0-----:R-:W-:Y:S01]  /*13c0*/  @!P2 FMUL R28, R28, R28 ;  /* 0x0000001c1c1ca220 */ /* 0x001fe20000400000 */
[----:B------:R-:W-:Y:S01]  /*13d0*/  FSETP.GT.AND P4, PT, R33, 8.50705917302346158658e+37, PT ;  /* 0x7e8000002100780b */ /* 0x000fe20003f84000 */
[----:B------:R-:W-:Y:S01]  /*13e0*/  @!P0 FMUL R19, R19, R19 ;  /* 0x0000001313138220 */ /* 0x000fe20000400000 */
[----:B-1----:R-:W-:Y:S01]  /*13f0*/  @!P1 FMUL R26, R26, R26 ;  /* 0x0000001a1a1a9220 */ /* 0x002fe20000400000 */
[----:B------:R-:W-:-:S03]  /*1400*/  FADD R28, R28, 1 ;  /* 0x3f8000001c1c7421 */ /* 0x000fc60000000000 */
[----:B------:R-:W0:Y:S01]  /*1410*/  MUFU.EX2 R25, R25 ;  /* 0x0000001900197308 */ /* 0x000e220000000800 */
[----:B--2---:R-:W-:Y:S01]  /*1420*/  @!P5 FMUL R23, R23, R23 ;  /* 0x000000171717d220 */ /* 0x004fe20000400000 */
[----:B------:R-:W-:Y:S01]  /*1430*/  FSETP.GT.AND P0, PT, R27, 8.50705917302346158658e+37, PT ;  /* 0x7e8000001b00780b */ /* 0x000fe20003f04000 */
[----:B------:R-:W-:Y:S01]  /*1440*/  FADD R30, R19, 1 ;  /* 0x3f800000131e7421 */ /* 0x000fe20000000000 */
[----:B------:R-:W-:Y:S01]  /*1450*/  FADD R26, R26, 1 ;  /* 0x3f8000001a1a7421 */ /* 0x000fe20000000000 */
[----:B------:R-:W-:Y:S01]  /*1460*/  FADD R23, R23, 1 ;  /* 0x3f80000017177421 */ /* 0x000fe20000000000 */
[----:B---3--:R-:W-:Y:S01]  /*1470*/  @!P3 FMUL R29, R29, R29 ;  /* 0x0000001d1d1db220 */ /* 0x008fe20000400000 */
[----:B------:R-:W-:Y:S01]  /*1480*/  FSETP.GT.AND P3, PT, R28, 8.50705917302346158658e+37, PT ;  /* 0x7e8000001c00780b */ /* 0x000fe20003f64000 */
[----:B------:R-:W-:Y:S01]  /*1490*/  @P4 FMUL R33, R33, 0.25 ;  /* 0x3e80000021214820 */ /* 0x000fe20000400000 */
[----:B------:R-:W-:Y:S02]  /*14a0*/  FSETP.GT.AND P1, PT, R30, 8.50705917302346158658e+37, PT ;  /* 0x7e8000001e00780b */ /* 0x000fe40003f24000 */
[----:B------:R-:W-:-:S02]  /*14b0*/  FSETP.GT.AND P2, PT, R26, 8.50705917302346158658e+37, PT ;  /* 0x7e8000001a00780b */ /* 0x000fc40003f44000 */
[----:B------:R-:W-:Y:S02]  /*14c0*/  FSEL R19, R21, 1, P4 ;  /* 0x3f80000015137808 */ /* 0x000fe40002000000 */
[----:B------:R-:W-:Y:S01]  /*14d0*/  FSETP.GT.AND P4, PT, R23, 8.50705917302346158658e+37, PT ;  /* 0x7e8000001700780b */ /* 0x000fe20003f84000 */
[----:B0-----:R-:W-:Y:S01]  /*14e0*/  @!P6 FMUL R25, R25, R25 ;  /* 0x000000191919e220 */ /* 0x001fe20000400000 */
[----:B------:R-:W-:Y:S01]  /*14f0*/  @P0 FMUL R27, R27, 0.25 ;  /* 0x3e8000001b1b0820 */ /* 0x000fe20000400000 */
[----:B------:R-:W-:Y:S01]  /*1500*/  FADD R29, R29, 1 ;  /* 0x3f8000001d1d7421 */ /* 0x000fe20000000000 */
[----:B------:R-:W0:Y:S01]  /*1510*/  MUFU.RCP R33, R33 ;  /* 0x0000002100217308 */ /* 0x000e220000001000 */
[----:B------:R-:W-:Y:S01]  /*1520*/  FADD R25, R25, 1 ;  /* 0x3f80000019197421 */ /* 0x000fe20000000000 */
[----:B------:R-:W-:Y:S01]  /*1530*/  @P3 FMUL R28, R28, 0.25 ;  /* 0x3e8000001c1c3820 */ /* 0x000fe20000400000 */
[----:B------:R-:W-:Y:S01]  /*1540*/  @P1 FMUL R30, R30, 0.25 ;  /* 0x3e8000001e1e1820 */ /* 0x000fe20000400000 */
[----:B------:R-:W-:Y:S01]  /*1550*/  FSETP.GT.AND P5, PT, R29, 8.50705917302346158658e+37, PT ;  /* 0x7e8000001d00780b */ /* 0x000fe20003fa4000 */
[----:B------:R-:W-:Y:S01]  /*1560*/  @P2 FMUL R26, R26, 0.25 ;  /* 0x3e8000001a1a2820 */ /* 0x000fe20000400000 */
[----:B------:R-:W-:-:S02]  /*1570*/  FSEL R34, R21, 1, P0 ;  /* 0x3f80000015227808 */ /* 0x000fc40000000000 */
[----:B------:R-:W1:Y:S01]  /*1580*/  MUFU.RCP R27, R27 ;  /* 0x0000001b001b7308 */ /* 0x000e620000001000 */
[----:B------:R-:W-:Y:S01]  /*1590*/  FSETP.GT.AND P0, PT, R25, 8.50705917302346158658e+37, PT ;  /* 0x7e8000001900780b */ /* 0x000fe20003f04000 */
[----:B------:R-:W-:-:S06]  /*15a0*/  @P4 FMUL R23, R23, 0.25 ;  /* 0x3e80000017174820 */ /* 0x000fcc0000400000 */
[----:B------:R-:W2:Y:S01]  /*15b0*/  MUFU.RCP R28, R28 ;  /* 0x0000001c001c7308 */ /* 0x000ea20000001000 */
[----:B0-----:R-:W-:Y:S01]  /*15c0*/  FMUL R19, R33, R19 ;  /* 0x0000001321137220 */ /* 0x001fe20000400000 */
[----:B------:R-:W-:-:S06]  /*15d0*/  FSEL R33, R21, 1, P3 ;  /* 0x3f80000015217808 */ /* 0x000fcc0001800000 */
[----:B------:R-:W0:Y:S01]  /*15e0*/  MUFU.RCP R30, R30 ;  /* 0x0000001e001e7308 */ /* 0x000e220000001000 */
[----:B------:R-:W-:-:S07]  /*15f0*/  @P5 FMUL R29, R29, 0.25 ;  /* 0x3e8000001d1d5820 */ /* 0x000fce0000400000 */
[----:B------:R-:W3:Y:S01]  /*1600*/  MUFU.RCP R26, R26 ;  /* 0x0000001a001a7308 */ /* 0x000ee20000001000 */
[----:B------:R-:W-:-:S07]  /*1610*/  @P0 FMUL R25, R25, 0.25 ;  /* 0x3e80000019190820 */ /* 0x000fce0000400000 */
[----:B------:R-:W4:Y:S01]  /*1620*/  MUFU.RCP R23, R23 ;  /* 0x0000001700177308 */ /* 0x000f220000001000 */
[----:B-1----:R-:W-:Y:S01]  /*1630*/  FMUL R34, R27, R34 ;  /* 0x000000221b227220 */ /* 0x002fe20000400000 */
[C---:B------:R-:W-:Y:S01]  /*1640*/  FSEL R27, R21.reuse, 1, P1 ;  /* 0x3f800000151b7808 */ /* 0x040fe20000800000 */
[----:B--2---:R-:W-:Y:S01]  /*1650*/  FMUL R33, R28, R33 ;  /* 0x000000211c217220 */ /* 0x004fe20000400000 */
[C---:B------:R-:W-:Y:S02]  /*1660*/  FSEL R31, R21.reuse, 1, P2 ;  /* 0x3f800000151f7808 */ /* 0x040fe40001000000 */
[C---:B------:R-:W-:Y:S02]  /*1670*/  FSEL R28, R21.reuse, 1, P4 ;  /* 0x3f800000151c7808 */ /* 0x040fe40002000000 */
[----:B------:R-:W1:Y:S01]  /*1680*/  MUFU.RCP R29, R29 ;  /* 0x0000001d001d7308 */ /* 0x000e620000001000 */
[----:B0-----:R-:W-:Y:S01]  /*1690*/  FMUL R27, R30, R27 ;  /* 0x0000001b1e1b7220 */ /* 0x001fe20000400000 */
[----:B---3--:R-:W-:Y:S01]  /*16a0*/  FMUL R31, R26, R31 ;  /* 0x0000001f1a1f7220 */ /* 0x008fe20000400000 */
[----:B------:R-:W-:-:S02]  /*16b0*/  FSEL R26, R21, 1, P5 ;  /* 0x3f800000151a7808 */ /* 0x000fc40002800000 */
[----:B------:R-:W-:-:S03]  /*16c0*/  FSEL R30, R21, 1, P0 ;  /* 0x3f800000151e7808 */ /* 0x000fc60000000000 */
[----:B------:R-:W0:Y:S01]  /*16d0*/  MUFU.RCP R25, R25 ;  /* 0x0000001900197308 */ /* 0x000e220000001000 */
[----:B----4-:R-:W-:Y:S01]  /*16e0*/  FMUL R21, R23, R28 ;  /* 0x0000001c17157220 */ /* 0x010fe20000400000 */
[----:B------:R-:W-:Y:S01]  /*16f0*/  FMUL R34, R17, R34 ;  /* 0x0000002211227220 */ /* 0x000fe20000400000 */
[----:B------:R-:W-:Y:S02]  /*1700*/  STS [R9], R12 ;  /* 0x0000000c09007388 */ /* 0x000fe40000000800 */
[----:B------:R-:W-:Y:S02]  /*1710*/  FMUL R17, R4, R21 ;  /* 0x0000001504117220 */ /* 0x000fe40000400000 */
[----:B------:R2:W-:Y:S01]  /*1720*/  STS [R8+0x100], R13 ;  /* 0x0001000d08007388 */ /* 0x0005e20000000800 */
[----:B------:R-:W-:-:S03]  /*1730*/  FMUL R19, R36, R19 ;  /* 0x0000001324137220 */ /* 0x000fc60000400000 */
[----:B------:R-:W-:Y:S01]  /*1740*/  STS [R7+0x200], R14 ;  /* 0x0002000e07007388 */ /* 0x000fe20000000800 */
[----:B-1----:R-:W-:-:S03]  /*1750*/  FMUL R26, R29, R26 ;  /* 0x0000001a1d1a7220 */ /* 0x002fc60000400000 */
[----:B------:R-:W-:Y:S01]  /*1760*/  STS [R6+0x300], R17 ;  /* 0x0003001106007388 */ /* 0x000fe20000000800 */
[----:B0-----:R-:W-:Y:S01]  /*1770*/  FMUL R28, R25, R30 ;  /* 0x0000001e191c7220 */ /* 0x001fe20000400000 */
[----:B------:R-:W-:Y:S02]  /*1780*/  FMUL R27, R10, R27 ;  /* 0x0000001b0a1b7220 */ /* 0x000fe40000400000 */
[----:B------:R-:W-:Y:S01]  /*1790*/  STS [R9+0x40], R18 ;  /* 0x0000401209007388 */ /* 0x000fe20000000800 */
[----:B------:R-:W-:-:S03]  /*17a0*/  FMUL R20, R20, R31 ;  /* 0x0000001f14147220 */ /* 0x000fc60000400000 */
[----:B------:R-:W-:Y:S01]  /*17b0*/  STS [R8+0x140], R11 ;  /* 0x0001400b08007388 */ /* 0x000fe20000000800 */
[----:B------:R-:W-:-:S03]  /*17c0*/  FMUL R33, R16, R33 ;  /* 0x0000002110217220 */ /* 0x000fc60000400000 */
[----:B------:R-:W-:Y:S01]  /*17d0*/  STS [R7+0x240], R22 ;  /* 0x0002401607007388 */ /* 0x000fe20000000800 */
[----:B------:R-:W-:-:S03]  /*17e0*/  FMUL R26, R35, R26 ;  /* 0x0000001a231a7220 */ /* 0x000fc60000400000 */
[----:B------:R0:W-:Y:S01]  /*17f0*/  STS [R6+0x340], R5 ;  /* 0x0003400506007388 */ /* 0x0001e20000000800 */
[----:B------:R-:W-:-:S03]  /*1800*/  FMUL R21, R15, R28 ;  /* 0x0000001c0f157220 */ /* 0x000fc60000400000 */
[----:B------:R-:W-:Y:S01]  /*1810*/  STS [R9+0x80], R24 ;  /* 0x0000801809007388 */ /* 0x000fe20000000800 */
[----:B------:R-:W-:-:S03]  /*1820*/  SHF.L.U32 R4, R2, 0x2, RZ ;  /* 0x0000000202047819 */ /* 0x000fc600000006ff */
[----:B------:R-:W-:Y:S04]  /*1830*/  STS [R8+0x180], R19 ;  /* 0x0001801308007388 */ /* 0x000fe80000000800 */
[----:B------:R-:W-:Y:S04]  /*1840*/  STS [R7+0x280], R34 ;  /* 0x0002802207007388 */ /* 0x000fe80000000800 */
[----:B------:R-:W-:Y:S01]  /*1850*/  STS [R6+0x380], R27 ;  /* 0x0003801b06007388 */ /* 0x000fe20000000800 */
[----:B------:R-:W-:-:S03]  /*1860*/  LOP3.LUT R4, R4, 0x3fc, RZ, 0xc0, !PT ;  /* 0x000003fc04047812 */ /* 0x000fc600078ec0ff */
[----:B------:R-:W-:Y:S04]  /*1870*/  STS [R9+0xc0], R20 ;  /* 0x0000c01409007388 */ /* 0x000fe80000000800 */
[----:B------:R-:W-:Y:S04]  /*1880*/  STS [R8+0x1c0], R33 ;  /* 0x0001c02108007388 */ /* 0x000fe80000000800 */
[----:B------:R1:W-:Y:S04]  /*1890*/  STS [R7+0x2c0], R26 ;  /* 0x0002c01a07007388 */ /* 0x0003e80000000800 */
[----:B------:R3:W-:Y:S01]  /*18a0*/  STS [R6+0x3c0], R21 ;  /* 0x0003c01506007388 */ /* 0x0007e20000000800 */
[----:B------:R-:W-:-:S02]  /*18b0*/  LOP3.LUT R10, R4, 0x400, RZ, 0xfc, !PT ;  /* 0x00000400040a7812 */ /* 0x000fc400078efcff */
[----:B--2---:R-:W-:Y:S02]  /*18c0*/  LOP3.LUT R13, R4, 0x800, RZ, 0xfc, !PT ;  /* 0x00000800040d7812 */ /* 0x004fe400078efcff */
[----:B------:R-:W-:Y:S02]  /*18d0*/  SHF.R.U32.HI R12, RZ, 0x2, R10 ;  /* 0x00000002ff0c7819 */ /* 0x000fe4000001160a */
[----:B------:R-:W-:Y:S02]  /*18e0*/  SHF.R.U32.HI R13, RZ, 0x2, R13 ;  /* 0x00000002ff0d7819 */ /* 0x000fe4000001160d */
[----:B------:R-:W-:Y:S02]  /*18f0*/  LOP3.LUT R10, R2, 0xf0, RZ, 0xc0, !PT ;  /* 0x000000f0020a7812 */ /* 0x000fe400078ec0ff */
[----:B------:R-:W-:Y:S02]  /*1900*/  LOP3.LUT R12, R12, 0x1f0, RZ, 0xc0, !PT ;  /* 0x000001f00c0c7812 */ /* 0x000fe400078ec0ff */
[----:B------:R-:W-:-:S02]  /*1910*/  LOP3.LUT R13, R13, 0x2f0, RZ, 0xc0, !PT ;  /* 0x000002f00d0d7812 */ /* 0x000fc400078ec0ff */
[----:B0-----:R-:W-:Y:S02]  /*1920*/  IADD3 R5, R10, UR4, RZ ;  /* 0x000000040a057c10 */ /* 0x001fe4000fffe0ff */
[----:B------:R-:W-:Y:S02]  /*1930*/  IADD3 R11, R12, UR4, RZ ;  /* 0x000000040c0b7c10 */ /* 0x000fe4000fffe0ff */
[----:B------:R-:W-:Y:S02]  /*1940*/  IADD3 R13, R13, UR4, RZ ;  /* 0x000000040d0d7c10 */ /* 0x000fe4000fffe0ff */
[C---:B------:R-:W-:Y:S02]  /*1950*/  LEA R12, R4.reuse, R5, 0x2 ;  /* 0x00000005040c7211 */ /* 0x040fe400078e10ff */
[C---:B------:R-:W-:Y:S01]  /*1960*/  LEA R11, R4.reuse, R11, 0x2 ;  /* 0x0000000b040b7211 */ /* 0x040fe200078e10ff */
[----:B------:R-:W-:Y:S01]  /*1970*/  BAR.SYNC.DEFER_BLOCKING 0x0 ;  /* 0x0000000000007b1d */ /* 0x000fe20000010000 */
[----:B------:R-:W-:-:S02]  /*1980*/  LEA R16, R4, R13, 0x2 ;  /* 0x0000000d04107211 */ /* 0x000fc400078e10ff */
[----:B------:R-:W-:Y:S02]  /*1990*/  LOP3.LUT R32, R32, 0x3c, R3, 0xf8, !PT ;  /* 0x0000003c20207812 */ /* 0x000fe400078ef803 */
[----:B------:R-:W-:Y:S02]  /*19a0*/  SHF.R.U32.HI R23, RZ, 0x4, R2 ;  /* 0x00000004ff177819 */ /* 0x000fe40000011602 */
[--C-:B------:R-:W-:Y:S01]  /*19b0*/  SHF.R.S32.HI R5, RZ, 0x1f, R32.reuse ;  /* 0x0000001fff057819 */ /* 0x100fe20000011420 */
[----:B------:R-:W0:Y:S01]  /*19c0*/  LDC.64 R2, c[0x0][0x238] ;  /* 0x00008e00ff027b82 */ /* 0x000e220000000a00 */
[----:B-1----:R-:W-:Y:S02]  /*19d0*/  SHF.R.S32.HI R7, RZ, 0x1f, R32 ;  /* 0x0000001fff077819 */ /* 0x002fe40000011420 */
[----:B------:R-:W-:Y:S01]  /*19e0*/  LEA.HI R5, R5, R32, RZ, 0x4 ;  /* 0x0000002005057211 */ /* 0x000fe200078f20ff */
[----:B------:R-:W1:Y:S04]  /*19f0*/  LDS.128 R12, [R12] ;  /* 0x000000000c0c7984 */ /* 0x000e680000000c00 */
[----:B------:R-:W2:Y:S04]  /*1a00*/  LDS.128 R8, [R11+0x1000] ;  /* 0x001000000b087984 */ /* 0x000ea80000000c00 */
[----:B------:R-:W4:Y:S01]  /*1a10*/  LDS.128 R16, [R16+0x2000] ;  /* 0x0020000010107984 */ /* 0x000f220000000c00 */
[----:B---3--:R-:W-:-:S02]  /*1a20*/  SHF.L.U32 R6, R5, 0x9, RZ ;  /* 0x0000000905067819 */ /* 0x008fc400000006ff */
[----:B------:R-:W-:Y:S02]  /*1a30*/  SGXT.U32 R23, R23, 0x4 ;  /* 0x000000041717781a */ /* 0x000fe40000000000 */
[----:B------:R-:W-:Y:S02]  /*1a40*/  LEA.HI R20, R7, R32, RZ, 0x4 ;  /* 0x0000002007147211 */ /* 0x000fe400078f20ff */
[----:B------:R-:W-:Y:S02]  /*1a50*/  LOP3.LUT R25, R6, 0xffffe000, RZ, 0xc0, !PT ;  /* 0xffffe00006197812 */ /* 0x000fe400078ec0ff */
[----:B------:R-:W-:Y:S02]  /*1a60*/  LOP3.LUT R5, R0, 0x30, R23, 0xfe, !PT ;  /* 0x0000003000057812 */ /* 0x000fe400078efe17 */
[----:B------:R-:W-:Y:S02]  /*1a70*/  LOP3.LUT R7, R0, 0x20, R23, 0xfe, !PT ;  /* 0x0000002000077812 */ /* 0x000fe400078efe17 */
[----:B------:R-:W-:-:S02]  /*1a80*/  LOP3.LUT R20, R20, 0xfffffff0, RZ, 0xc0, !PT ;  /* 0xfffffff014147812 */ /* 0x000fc400078ec0ff */
[----:B------:R-:W-:Y:S02]  /*1a90*/  LOP3.LUT R6, R4, 0xc00, RZ, 0xfc, !PT ;  /* 0x00000c0004067812 */ /* 0x000fe400078efcff */
[----:B------:R-:W-:Y:S02]  /*1aa0*/  LOP3.LUT R21, R0, 0x10, R23, 0xfe, !PT ;  /* 0x0000001000157812 */ /* 0x000fe400078efe17 */
[----:B------:R-:W-:Y:S02]  /*1ab0*/  ISETP.GE.AND P0, PT, R32, 0x40, PT ;  /* 0x000000402000780c */ /* 0x000fe40003f06270 */
[----:B------:R-:W-:Y:S02]  /*1ac0*/  LOP3.LUT R23, R0, R23, RZ, 0xfc, !PT ;  /* 0x0000001700177212 */ /* 0x000fe400078efcff */
[----:B------:R-:W-:Y:S02]  /*1ad0*/  IADD3 R0, R25, R32, -R20 ;  /* 0x0000002019007210 */ /* 0x000fe40007ffe814 */
[----:B------:R-:W-:-:S02]  /*1ae0*/  SHF.R.U32.HI R6, RZ, 0x2, R6 ;  /* 0x00000002ff067819 */ /* 0x000fc40000011606 */
[----:B------:R-:W-:Y:S02]  /*1af0*/  ISETP.LT.AND P3, PT, R23, 0x200, !P0 ;  /* 0x000002001700780c */ /* 0x000fe40004761270 */
[----:B------:R-:W-:Y:S02]  /*1b00*/  ISETP.LT.AND P2, PT, R21, 0x200, !P0 ;  /* 0x000002001500780c */ /* 0x000fe40004741270 */
[----:B------:R-:W-:Y:S02]  /*1b10*/  ISETP.LT.AND P1, PT, R7, 0x200, !P0 ;  /* 0x000002000700780c */ /* 0x000fe40004721270 */
[----:B------:R-:W-:Y:S02]  /*1b20*/  LOP3.LUT R6, R6, 0x3f0, RZ, 0xc0, !PT ;  /* 0x000003f006067812 */ /* 0x000fe400078ec0ff */
[----:B------:R-:W-:Y:S02]  /*1b30*/  LEA R23, R23, R0, 0x4 ;  /* 0x0000000017177211 */ /* 0x000fe400078e20ff */
[----:B------:R-:W-:-:S02]  /*1b40*/  ISETP.LT.AND P0, PT, R5, 0x200, !P0 ;  /* 0x000002000500780c */ /* 0x000fc40004701270 */
[-C--:B------:R-:W-:Y:S02]  /*1b50*/  LEA R21, R21, R0.reuse, 0x4 ;  /* 0x0000000015157211 */ /* 0x080fe400078e20ff */
[----:B------:R-:W-:Y:S02]  /*1b60*/  LEA R25, R7, R0, 0x4 ;  /* 0x0000000007197211 */ /* 0x000fe400078e20ff */
[----:B------:R-:W-:Y:S01]  /*1b70*/  IADD3 R27, R6, UR4, RZ ;  /* 0x00000004061b7c10 */ /* 0x000fe2000fffe0ff */
[----:B0-----:R-:W-:-:S04]  /*1b80*/  IMAD.WIDE R6, R23, 0x4, R2 ;  /* 0x0000000417067825 */ /* 0x001fc800078e0202 */
[--C-:B------:R-:W-:Y:S01]  /*1b90*/  IMAD.WIDE R20, R21, 0x4, R2.reuse ;  /* 0x0000000415147825 */ /* 0x100fe200078e0202 */
[----:B-1----:R0:W-:Y:S03]  /*1ba0*/  @P3 STG.E.128 desc[UR6][R6.64], R12 ;  /* 0x0000000c06003986 */ /* 0x0021e6000c101d06 */
[----:B------:R-:W-:Y:S01]  /*1bb0*/  IMAD.WIDE R22, R25, 0x4, R2 ;  /* 0x0000000419167825 */ /* 0x000fe200078e0202 */
[----:B--2---:R0:W-:Y:S01]  /*1bc0*/  @P2 STG.E.128 desc[UR6][R20.64], R8 ;  /* 0x0000000814002986 */ /* 0x0041e2000c101d06 */
[----:B------:R-:W-:-:S03]  /*1bd0*/  LEA R27, R4, R27, 0x2 ;  /* 0x0000001b041b7211 */ /* 0x000fc600078e10ff */
[----:B----4-:R0:W-:Y:S02]  /*1be0*/  @P1 STG.E.128 desc[UR6][R22.64], R16 ;  /* 0x0000001016001986 */ /* 0x0101e4000c101d06 */
[----:B0-----:R-:W-:Y:S05]  /*1bf0*/  @!P0 EXIT ;  /* 0x000000000000894d */ /* 0x001fea0003800000 */
[----:B------:R-:W0:Y:S01]  /*1c00*/  LDS.128 R24, [R27+0x3000] ;  /* 0x003000001b187984 */ /* 0x000e220000000c00 */
[----:B------:R-:W-:-:S05]  /*1c10*/  LEA R5, R5, R0, 0x4 ;  /* 0x0000000005057211 */ /* 0x000fca00078e20ff */
[----:B------:R-:W-:-:S05]  /*1c20*/  IMAD.WIDE R2, R5, 0x4, R2 ;  /* 0x0000000405027825 */ /* 0x000fca00078e0202 */
[----:B0-----:R-:W-:Y:S01]  /*1c30*/  STG.E.128 desc[UR6][R2.64], R24 ;  /* 0x0000001802007986 */ /* 0x001fe2000c101d06 */
[----:B------:R-:W-:Y:S05]  /*1c40*/  EXIT ;  /* 0x000000000000794d */ /* 0x000fea0003800000 */
.L_x_0:
[----:B------:R-:W-:-:S00]  /*1c50*/  BRA `(.L_x_0) ;  /* 0xfffffffc00fc7947 */ /* 0x000fc0000383ffff */
[----:B------:R-:W-:-:S00]  /*1c60*/  NOP ;  /* 0x0000000000007918 */ /* 0x000fc00000000000 */
        /* <DEDUP_REMOVED lines=9> */
.L_x_1:


//--------------------- .nv.global.init           --------------------------
	.section	.nv.global.init,"aw",@progbits
.nv.global.init:
	.type		_$_str,@object
	.size		_$_str,(_$_str_$_2 - _$_str)
_$_str:
        /*0000*/ 	.byte	0x5f, 0x5f, 0x43, 0x55, 0x44, 0x41, 0x5f, 0x46, 0x54, 0x5a, 0x00
	.type		_$_str_$_2,@object
	.size		_$_str_$_2,(.L_1 - _$_str_$_2)
_$_str_$_2:
        /*000b*/ 	.byte	0x5f, 0x5f, 0x43, 0x55, 0x44, 0x41, 0x5f, 0x50, 0x52, 0x45, 0x43, 0x5f, 0x53, 0x51, 0x52, 0x54
        /*001b*/ 	.byte	0x00
.L_1:


//--------------------- .nv.shared.triton_poi_fused__native_batch_norm_legit_no_training_silu_31 --------------------------
	.section	.nv.shared.triton_poi_fused__native_batch_norm_legit_no_training_silu_31,"aw",@nobits
	.sectionflags	@""
	.align	16
	.zero		1024


//--------------------- .nv.constant0.triton_poi_fused__native_batch_norm_legit_no_training_silu_31 --------------------------
	.section	.nv.constant0.triton_poi_fused__native_batch_norm_legit_no_training_silu_31,"a",@progbits
	.sectionflags	@""
	.align	4
.nv.constant0.triton_poi_fused__native_batch_norm_legit_no_training_silu_31:
	.zero		584
